	.headerflags	@"EF_CUDA_TEXMODE_UNIFIED EF_CUDA_64BIT_ADDRESS EF_CUDA_ACCELERATORS EF_CUDA_SM90 EF_CUDA_VIRTUAL_SM(EF_CUDA_SM90)"
	.elftype	@"ET_EXEC"


//--------------------- .nv.info                  --------------------------
	.section	.nv.info,"",@"SHT_CUDA_INFO"
	.align	4


	//----- nvinfo : EIATTR_REGCOUNT
	.align		4
        /*0000*/ 	.byte	0x04, 0x2f
        /*0002*/ 	.short	(.L_1 - .L_0)
	.align		4
.L_0:
        /*0004*/ 	.word	index@(triton_poi_fused_leaky_relu_backward_8)
        /*0008*/ 	.word	0x00000018


	//----- nvinfo : EIATTR_MIN_STACK_SIZE
	.align		4
.L_1:
        /*000c*/ 	.byte	0x04, 0x12
        /*000e*/ 	.short	(.L_3 - .L_2)
	.align		4
.L_2:
        /*0010*/ 	.word	index@(triton_poi_fused_leaky_relu_backward_8)
        /*0014*/ 	.word	0x00000000


	//----- nvinfo : EIATTR_FRAME_SIZE
	.align		4
.L_3:
        /*0018*/ 	.byte	0x04, 0x11
        /*001a*/ 	.short	(.L_5 - .L_4)
	.align		4
.L_4:
        /*001c*/ 	.word	index@(triton_poi_fused_leaky_relu_backward_8)
        /*0020*/ 	.word	0x00000000


	//----- nvinfo : EIATTR_MIN_STACK_SIZE
	.align		4
.L_5:
        /*0024*/ 	.byte	0x04, 0x12
        /*0026*/ 	.short	(.L_7 - .L_6)
	.align		4
.L_6:
        /*0028*/ 	.word	index@(triton_poi_fused_leaky_relu_backward_8)
        /*002c*/ 	.word	0x00000000
.L_7:


//--------------------- .nv.info.triton_poi_fused_leaky_relu_backward_8 --------------------------
	.section	.nv.info.triton_poi_fused_leaky_relu_backward_8,"",@"SHT_CUDA_INFO"
	.sectionflags	@""
	.align	4


	//----- nvinfo : EIATTR_CUDA_API_VERSION
	.align		4
        /*0000*/ 	.byte	0x04, 0x37
        /*0002*/ 	.short	(.L_9 - .L_8)
.L_8:
        /*0004*/ 	.word	0x0000007c


	//----- nvinfo : EIATTR_KPARAM_INFO
	.align		4
.L_9:
        /*0008*/ 	.byte	0x04, 0x17
        /*000a*/ 	.short	(.L_11 - .L_10)
.L_10:
        /*000c*/ 	.word	0x00000000
        /*0010*/ 	.short	0x0003
        /*0012*/ 	.short	0x0014
        /*0014*/ 	.byte	0x00, 0xf0, 0x11, 0x00


	//----- nvinfo : EIATTR_KPARAM_INFO
	.align		4
.L_11:
        /*0018*/ 	.byte	0x04, 0x17
        /*001a*/ 	.short	(.L_13 - .L_12)
.L_12:
        /*001c*/ 	.word	0x00000000
        /*0020*/ 	.short	0x0002
        /*0022*/ 	.short	0x0010
        /*0024*/ 	.byte	0x00, 0xf0, 0x11, 0x00


	//----- nvinfo : EIATTR_KPARAM_INFO
	.align		4
.L_13:
        /*0028*/ 	.byte	0x04, 0x17
        /*002a*/ 	.short	(.L_15 - .L_14)
.L_14:
        /*002c*/ 	.word	0x00000000
        /*0030*/ 	.short	0x0001
        /*0032*/ 	.short	0x0008
        /*0034*/ 	.byte	0x00, 0xf4, 0x21, 0x00


	//----- nvinfo : EIATTR_KPARAM_INFO
	.align		4
.L_15:
        /*0038*/ 	.byte	0x04, 0x17
        /*003a*/ 	.short	(.L_17 - .L_16)
.L_16:
        /*003c*/ 	.word	0x00000000
        /*0040*/ 	.short	0x0000
        /*0042*/ 	.short	0x0000
        /*0044*/ 	.byte	0x00, 0xf4, 0x21, 0x00


	//----- nvinfo : EIATTR_SPARSE_MMA_MASK
	.align		4
.L_17:
        /*0048*/ 	.byte	0x03, 0x50
        /*004a*/ 	.short	0x0000


	//----- nvinfo : EIATTR_MAXREG_COUNT
	.align		4
        /*004c*/ 	.byte	0x03, 0x1b
        /*004e*/ 	.short	0x00ff


	//----- nvinfo : EIATTR_EXIT_INSTR_OFFSETS
	.align		4
        /*0050*/ 	.byte	0x04, 0x1c
        /*0052*/ 	.short	(.L_19 - .L_18)


	//   ....[0]....
.L_18:
        /*0054*/ 	.word	0x000006e0


	//   ....[1]....
        /*0058*/ 	.word	0x00000700


	//----- nvinfo : EIATTR_REQNTID
	.align		4
.L_19:
        /*005c*/ 	.byte	0x04, 0x10
        /*005e*/ 	.short	(.L_21 - .L_20)
.L_20:
        /*0060*/ 	.word	0x00000080
        /*0064*/ 	.word	0x00000001
        /*0068*/ 	.word	0x00000001


	//----- nvinfo : EIATTR_CBANK_PARAM_SIZE
	.align		4
.L_21:
        /*006c*/ 	.byte	0x03, 0x19
        /*006e*/ 	.short	0x0018


	//----- nvinfo : EIATTR_PARAM_CBANK
	.align		4
        /*0070*/ 	.byte	0x04, 0x0a
        /*0072*/ 	.short	(.L_23 - .L_22)
	.align		4
.L_22:
        /*0074*/ 	.word	index@(.nv.constant0.triton_poi_fused_leaky_relu_backward_8)
        /*0078*/ 	.short	0x0210
        /*007a*/ 	.short	0x0018


	//----- nvinfo : EIATTR_SW_WAR
	.align		4
.L_23:
        /*007c*/ 	.byte	0x04, 0x36
        /*007e*/ 	.short	(.L_25 - .L_24)
.L_24:
        /*0080*/ 	.word	0x00000008
.L_25:


//--------------------- .nv.callgraph             --------------------------
	.section	.nv.callgraph,"",@"SHT_CUDA_CALLGRAPH"
	.align	4
	.sectionentsize	8
	.align		4
        /*0000*/ 	.word	0x00000000
	.align		4
        /*0004*/ 	.word	0xffffffff
	.align		4
        /*0008*/ 	.word	0x00000000
	.align		4
        /*000c*/ 	.word	0xfffffffe
	.align		4
        /*0010*/ 	.word	0x00000000
	.align		4
        /*0014*/ 	.word	0xfffffffd
	.align		4
        /*0018*/ 	.word	0x00000000
	.align		4
        /*001c*/ 	.word	0xfffffffc


//--------------------- .text.triton_poi_fused_leaky_relu_backward_8 --------------------------
	.section	.text.triton_poi_fused_leaky_relu_backward_8,"ax",@progbits
	.sectionflags	@"SHF_BARRIERS=1"
	.align	128
        .global         triton_poi_fused_leaky_relu_backward_8
        .type           triton_poi_fused_leaky_relu_backward_8,@function
        .size           triton_poi_fused_leaky_relu_backward_8,(.L_x_1 - triton_poi_fused_leaky_relu_backward_8)
        .other          triton_poi_fused_leaky_relu_backward_8,@"STO_CUDA_ENTRY STV_DEFAULT"
triton_poi_fused_leaky_relu_backward_8:
.text.triton_poi_fused_leaky_relu_backward_8:
[----:B------:R-:W0:Y:S02]  /*0000*/  LDC R1, c[0x0][0x28] ;  /* 0x00000a00ff017b82 */ /* 0x000e240000000800 */
[----:B------:R-:W1:Y:S01]  /*0010*/  S2R R0, SR_CTAID.X ;  /* 0x0000000000007919 */ /* 0x000e620000002500 */
[----:B------:R-:W2:Y:S01]  /*0020*/  LDC.64 R4, c[0x0][0x210] ;  /* 0x00008400ff047b82 */ /* 0x000ea20000000a00 */
[----:B------:R-:W-:Y:S01]  /*0030*/  ULDC.64 UR6, c[0x0][0x208] ;  /* 0x0000820000067ab9 */ /* 0x000fe20000000a00 */
[----:B------:R-:W3:Y:S01]  /*0040*/  S2R R2, SR_TID.X ;  /* 0x0000000000027919 */ /* 0x000ee20000002100 */
[----:B------:R-:W4:Y:S01]  /*0050*/  S2R R3, SR_CTAID.Y ;  /* 0x0000000000037919 */ /* 0x000f220000002600 */
[----:B-1----:R-:W-:Y:S02]  /*0060*/  IMAD.SHL.U32 R0, R0, 0x20, RZ ;  /* 0x0000002000007824 */ /* 0x002fe400078e00ff */
[----:B---3--:R-:W-:Y:S01]  /*0070*/  IMAD.SHL.U32 R7, R2, 0x4, RZ ;  /* 0x0000000402077824 */ /* 0x008fe200078e00ff */
[----:B------:R-:W-:Y:S01]  /*0080*/  SHF.R.U32.HI R14, RZ, 0x3, R2 ;  /* 0x00000003ff0e7819 */ /* 0x000fe20000011602 */
[----:B----4-:R-:W-:-:S03]  /*0090*/  IMAD.SHL.U32 R3, R3, 0x20, RZ ;  /* 0x0000002003037824 */ /* 0x010fc600078e00ff */
[----:B------:R-:W-:Y:S02]  /*00a0*/  LOP3.LUT R8, R0, 0x1c, R7, 0xf8, !PT ;  /* 0x0000001c00087812 */ /* 0x000fe400078ef807 */
[----:B------:R-:W-:Y:S02]  /*00b0*/  SGXT.U32 R14, R14, 0x4 ;  /* 0x000000040e0e781a */ /* 0x000fe40000000000 */
[----:B------:R-:W-:Y:S02]  /*00c0*/  ISETP.GE.AND P0, PT, R8, 0x100, PT ;  /* 0x000001000800780c */ /* 0x000fe40003f06270 */
[----:B------:R-:W-:Y:S02]  /*00d0*/  LOP3.LUT R7, R3, 0x10, R14, 0xfe, !PT ;  /* 0x0000001003077812 */ /* 0x000fe400078efe0e */
[----:B------:R-:W-:Y:S02]  /*00e0*/  LOP3.LUT R6, R3, R14, RZ, 0xfc, !PT ;  /* 0x0000000e03067212 */ /* 0x000fe400078efcff */
[C---:B------:R-:W-:Y:S01]  /*00f0*/  ISETP.LT.AND P1, PT, R7.reuse, 0x200, !P0 ;  /* 0x000002000700780c */ /* 0x040fe20004721270 */
[--C-:B------:R-:W-:Y:S01]  /*0100*/  IMAD R7, R7, 0x100, R8.reuse ;  /* 0x0000010007077824 */ /* 0x100fe200078e0208 */
[C---:B------:R-:W-:Y:S01]  /*0110*/  ISETP.LT.AND P0, PT, R6.reuse, 0x200, !P0 ;  /* 0x000002000600780c */ /* 0x040fe20004701270 */
[----:B------:R-:W-:-:S02]  /*0120*/  IMAD R9, R6, 0x100, R8 ;  /* 0x0000010006097824 */ /* 0x000fc400078e0208 */
[----:B--2---:R-:W-:-:S04]  /*0130*/  IMAD.WIDE R6, R7, 0x4, R4 ;  /* 0x0000000407067825 */ /* 0x004fc800078e0204 */
[----:B------:R-:W-:-:S04]  /*0140*/  IMAD.WIDE R8, R9, 0x4, R4 ;  /* 0x0000000409087825 */ /* 0x000fc800078e0204 */
[----:B------:R-:W2:Y:S04]  /*0150*/  @P1 LDG.E.EL.128 R4, desc[UR6][R6.64] ;  /* 0x0000000606041981 */ /* 0x000ea8000c2e1d00 */
[----:B------:R-:W3:Y:S01]  /*0160*/  @P0 LDG.E.EL.128 R8, desc[UR6][R8.64] ;  /* 0x0000000608080981 */ /* 0x000ee2000c2e1d00 */
[----:B------:R-:W1:Y:S01]  /*0170*/  S2UR UR5, SR_CgaCtaId ;  /* 0x00000000000579c3 */ /* 0x000e620000008800 */
[C---:B------:R-:W-:Y:S01]  /*0180*/  IMAD.SHL.U32 R13, R2.reuse, 0x80, RZ ;  /* 0x00000080020d7824 */ /* 0x040fe200078e00ff */
[----:B------:R-:W-:Y:S01]  /*0190*/  UMOV UR4, 0x400 ;  /* 0x0000040000047882 */ /* 0x000fe20000000000 */
[C---:B------:R-:W-:Y:S02]  /*01a0*/  IMAD.SHL.U32 R16, R2.reuse, 0x2, RZ ;  /* 0x0000000202107824 */ /* 0x040fe400078e00ff */
[----:B------:R-:W-:Y:S01]  /*01b0*/  IMAD.SHL.U32 R12, R2, 0x8, RZ ;  /* 0x00000008020c7824 */ /* 0x000fe200078e00ff */
[----:B------:R-:W-:-:S02]  /*01c0*/  LOP3.LUT R15, R13, 0x380, RZ, 0xc0, !PT ;  /* 0x000003800d0f7812 */ /* 0x000fc400078ec0ff */
[----:B------:R-:W-:Y:S02]  /*01d0*/  LOP3.LUT R16, R16, 0xf8, RZ, 0xc0, !PT ;  /* 0x000000f810107812 */ /* 0x000fe400078ec0ff */
[C---:B------:R-:W-:Y:S02]  /*01e0*/  LOP3.LUT R14, R15.reuse, R14, RZ, 0xfc, !PT ;  /* 0x0000000e0f0e7212 */ /* 0x040fe400078efcff */
[C---:B------:R-:W-:Y:S02]  /*01f0*/  LOP3.LUT R17, R15.reuse, 0x20, RZ, 0xfc, !PT ;  /* 0x000000200f117812 */ /* 0x040fe400078efcff */
[C---:B------:R-:W-:Y:S02]  /*0200*/  LOP3.LUT R19, R15.reuse, 0x40, RZ, 0xfc, !PT ;  /* 0x000000400f137812 */ /* 0x040fe400078efcff */
[----:B------:R-:W-:Y:S02]  /*0210*/  LOP3.LUT R21, R15, 0x60, RZ, 0xfc, !PT ;  /* 0x000000600f157812 */ /* 0x000fe400078efcff */
[----:B------:R-:W-:-:S02]  /*0220*/  LOP3.LUT R13, R12, 0x3f8, RZ, 0xc0, !PT ;  /* 0x000003f80c0d7812 */ /* 0x000fc400078ec0ff */
[-C--:B------:R-:W-:Y:S02]  /*0230*/  LEA.HI R15, R15, R14.reuse, RZ, 0x1e ;  /* 0x0000000e0f0f7211 */ /* 0x080fe400078ff0ff */
[-C--:B------:R-:W-:Y:S01]  /*0240*/  LEA.HI R17, R17, R14.reuse, RZ, 0x1e ;  /* 0x0000000e11117211 */ /* 0x080fe200078ff0ff */
[----:B-1----:R-:W-:Y:S01]  /*0250*/  UPRMT UR4, UR5, 0x654, UR4 ;  /* 0x0000065405047896 */ /* 0x002fe20008000004 */
[-C--:B------:R-:W-:Y:S02]  /*0260*/  LEA.HI R19, R19, R14.reuse, RZ, 0x1e ;  /* 0x0000000e13137211 */ /* 0x080fe400078ff0ff */
[----:B------:R-:W-:Y:S02]  /*0270*/  LEA.HI R21, R21, R14, RZ, 0x1e ;  /* 0x0000000e15157211 */ /* 0x000fe400078ff0ff */
[----:B------:R-:W-:Y:S02]  /*0280*/  LOP3.LUT R3, R3, 0x18, R12, 0xf8, !PT ;  /* 0x0000001803037812 */ /* 0x000fe400078ef80c */
[----:B------:R-:W-:-:S02]  /*0290*/  IADD3 R13, R16, UR4, R13 ;  /* 0x00000004100d7c10 */ /* 0x000fc4000fffe00d */
[----:B--2---:R-:W-:Y:S02]  /*02a0*/  FSETP.GT.AND P3, PT, R4, RZ, P1 ;  /* 0x000000ff0400720b */ /* 0x004fe40000f64000 */
[----:B------:R-:W-:Y:S02]  /*02b0*/  FSETP.GT.AND P2, PT, R5, RZ, P1 ;  /* 0x000000ff0500720b */ /* 0x000fe40000f44000 */
[----:B---3--:R-:W-:Y:S02]  /*02c0*/  FSETP.GT.AND P4, PT, R8, RZ, P0 ;  /* 0x000000ff0800720b */ /* 0x008fe40000784000 */
[----:B------:R-:W-:Y:S02]  /*02d0*/  FSETP.GT.AND P5, PT, R9, RZ, P0 ;  /* 0x000000ff0900720b */ /* 0x000fe400007a4000 */
[----:B------:R-:W-:Y:S02]  /*02e0*/  FSETP.GT.AND P6, PT, R10, RZ, P0 ;  /* 0x000000ff0a00720b */ /* 0x000fe400007c4000 */
[----:B------:R-:W-:-:S02]  /*02f0*/  SEL R4, RZ, 0x1, !P4 ;  /* 0x00000001ff047807 */ /* 0x000fc40006000000 */
[----:B------:R-:W-:Y:S02]  /*0300*/  FSETP.GT.AND P0, PT, R11, RZ, P0 ;  /* 0x000000ff0b00720b */ /* 0x000fe40000704000 */
[----:B------:R-:W-:Y:S01]  /*0310*/  FSETP.GT.AND P4, PT, R6, RZ, P1 ;  /* 0x000000ff0600720b */ /* 0x000fe20000f84000 */
[----:B------:R-:W-:Y:S01]  /*0320*/  STS.U8 [R15+UR4], R4 ;  /* 0x000000040f007988 */ /* 0x000fe20008000004 */
[----:B------:R-:W-:Y:S02]  /*0330*/  SEL R6, RZ, 0x1, !P5 ;  /* 0x00000001ff067807 */ /* 0x000fe40006800000 */
[----:B------:R-:W-:Y:S02]  /*0340*/  SEL R8, RZ, 0x1, !P6 ;  /* 0x00000001ff087807 */ /* 0x000fe40007000000 */
[----:B------:R-:W-:Y:S01]  /*0350*/  FSETP.GT.AND P1, PT, R7, RZ, P1 ;  /* 0x000000ff0700720b */ /* 0x000fe20000f24000 */
[----:B------:R1:W-:Y:S01]  /*0360*/  STS.U8 [R17+UR4+0x20], R6 ;  /* 0x0000200611007988 */ /* 0x0003e20008000004 */
[----:B------:R-:W-:-:S02]  /*0370*/  SEL R10, RZ, 0x1, !P0 ;  /* 0x00000001ff0a7807 */ /* 0x000fc40004000000 */
[----:B------:R-:W-:Y:S01]  /*0380*/  SEL R14, RZ, 0x1, !P3 ;  /* 0x00000001ff0e7807 */ /* 0x000fe20005800000 */
[----:B------:R-:W-:Y:S01]  /*0390*/  STS.U8 [R19+UR4+0x40], R8 ;  /* 0x0000400813007988 */ /* 0x000fe20008000004 */
[----:B------:R-:W-:Y:S02]  /*03a0*/  SEL R16, RZ, 0x1, !P2 ;  /* 0x00000001ff107807 */ /* 0x000fe40005000000 */
[----:B------:R-:W-:Y:S01]  /*03b0*/  SEL R18, RZ, 0x1, !P4 ;  /* 0x00000001ff127807 */ /* 0x000fe20006000000 */
[----:B------:R-:W-:Y:S01]  /*03c0*/  STS.U8 [R21+UR4+0x60], R10 ;  /* 0x0000600a15007988 */ /* 0x000fe20008000004 */
[----:B------:R-:W-:Y:S02]  /*03d0*/  SEL R20, RZ, 0x1, !P1 ;  /* 0x00000001ff147807 */ /* 0x000fe40004800000 */
[----:B-1----:R-:W-:Y:S01]  /*03e0*/  SHF.R.S32.HI R6, RZ, 0x1f, R3 ;  /* 0x0000001fff067819 */ /* 0x002fe20000011403 */
[----:B------:R-:W-:Y:S01]  /*03f0*/  STS.U8 [R15+UR4+0x10], R14 ;  /* 0x0000100e0f007988 */ /* 0x000fe20008000004 */
[----:B------:R-:W-:-:S02]  /*0400*/  SHF.R.U32.HI R7, RZ, 0x2, R2 ;  /* 0x00000002ff077819 */ /* 0x000fc40000011602 */
[----:B------:R-:W-:Y:S01]  /*0410*/  LEA.HI R6, R6, R3, RZ, 0x7 ;  /* 0x0000000306067211 */ /* 0x000fe200078f38ff */
[----:B------:R-:W-:Y:S01]  /*0420*/  STS.U8 [R17+UR4+0x30], R16 ;  /* 0x0000301011007988 */ /* 0x000fe20008000004 */
[----:B------:R-:W-:Y:S02]  /*0430*/  SGXT.U32 R7, R7, 0x5 ;  /* 0x000000050707781a */ /* 0x000fe40000000000 */
[----:B------:R-:W-:Y:S01]  /*0440*/  LOP3.LUT R2, R6, 0xffffff80, RZ, 0xc0, !PT ;  /* 0xffffff8006027812 */ /* 0x000fe200078ec0ff */
[----:B------:R-:W-:Y:S01]  /*0450*/  STS.U8 [R19+UR4+0x50], R18 ;  /* 0x0000501213007988 */ /* 0x000fe20008000004 */
[----:B------:R-:W-:Y:S01]  /*0460*/  LOP3.LUT R7, R0, R7, RZ, 0xfc, !PT ;  /* 0x0000000700077212 */ /* 0x000fe200078efcff */
[----:B------:R-:W-:Y:S02]  /*0470*/  IMAD.SHL.U32 R6, R6, 0x100, RZ ;  /* 0x0000010006067824 */ /* 0x000fe400078e00ff */
[----:B------:R-:W-:Y:S01]  /*0480*/  STS.U8 [R21+UR4+0x70], R20 ;  /* 0x0000701415007988 */ /* 0x000fe20008000004 */
[----:B------:R-:W-:Y:S01]  /*0490*/  IMAD.IADD R2, R3, 0x1, -R2 ;  /* 0x0000000103027824 */ /* 0x000fe200078e0a02 */
[----:B------:R-:W-:Y:S01]  /*04a0*/  BAR.SYNC.DEFER_BLOCKING 0x0 ;  /* 0x0000000000007b1d */ /* 0x000fe20000010000 */
[----:B------:R-:W-:-:S02]  /*04b0*/  ISETP.GE.AND P0, PT, R7, 0x100, PT ;  /* 0x000001000700780c */ /* 0x000fc40003f06270 */
[----:B------:R-:W-:Y:S01]  /*04c0*/  IMAD R2, R7, 0x80, R2 ;  /* 0x0000008007027824 */ /* 0x000fe200078e0202 */
[----:B------:R-:W-:Y:S02]  /*04d0*/  LOP3.LUT R7, R6, 0xffff8000, RZ, 0xc0, !PT ;  /* 0xffff800006077812 */ /* 0x000fe400078ec0ff */
[----:B------:R-:W-:Y:S01]  /*04e0*/  ISETP.LT.AND P0, PT, R3, 0x200, !P0 ;  /* 0x000002000300780c */ /* 0x000fe20004701270 */
[----:B------:R-:W-:Y:S02]  /*04f0*/  ULDC.64 UR4, c[0x0][0x218] ;  /* 0x0000860000047ab9 */ /* 0x000fe40000000a00 */
[----:B------:R-:W-:-:S05]  /*0500*/  IMAD.IADD R7, R2, 0x1, R7 ;  /* 0x0000000102077824 */ /* 0x000fca00078e0207 */
[----:B------:R-:W-:Y:S01]  /*0510*/  IADD3 R2, P1, R7, UR4, RZ ;  /* 0x0000000407027c10 */ /* 0x000fe2000ff3e0ff */
[----:B------:R-:W1:Y:S02]  /*0520*/  LDS.64 R4, [R13] ;  /* 0x000000000d047984 */ /* 0x000e640000000a00 */
[C---:B-1----:R-:W-:Y:S02]  /*0530*/  PRMT R0, R4.reuse, 0x7772, RZ ;  /* 0x0000777204007816 */ /* 0x042fe400000000ff */
[C---:B------:R-:W-:Y:S02]  /*0540*/  PRMT R9, R4.reuse, 0x7771, RZ ;  /* 0x0000777104097816 */ /* 0x040fe400000000ff */
[----:B------:R-:W-:Y:S02]  /*0550*/  PRMT R6, R5, 0x7772, RZ ;  /* 0x0000777205067816 */ /* 0x000fe400000000ff */
[----:B------:R-:W-:Y:S02]  /*0560*/  PRMT R9, R9, 0x5410, R0 ;  /* 0x0000541009097816 */ /* 0x000fe40000000000 */
[----:B------:R-:W-:-:S02]  /*0570*/  PRMT R0, R4, 0x7770, RZ ;  /* 0x0000777004007816 */ /* 0x000fc400000000ff */
[----:B------:R-:W-:Y:S02]  /*0580*/  LOP3.LUT R9, R9, 0x10001, RZ, 0xc0, !PT ;  /* 0x0001000109097812 */ /* 0x000fe400078ec0ff */
[----:B------:R-:W-:Y:S02]  /*0590*/  PRMT R11, R5, 0x7771, RZ ;  /* 0x00007771050b7816 */ /* 0x000fe400000000ff */
[----:B------:R-:W-:Y:S02]  /*05a0*/  LOP3.LUT R13, R0, 0x1, RZ, 0xc0, !PT ;  /* 0x00000001000d7812 */ /* 0x000fe400078ec0ff */
[----:B------:R-:W-:Y:S02]  /*05b0*/  LOP3.LUT R0, R9, 0xffff, RZ, 0xc0, !PT ;  /* 0x0000ffff09007812 */ /* 0x000fe400078ec0ff */
[----:B------:R-:W-:Y:S02]  /*05c0*/  PRMT R6, R11, 0x5410, R6 ;  /* 0x000054100b067816 */ /* 0x000fe40000000006 */
[----:B------:R-:W-:-:S02]  /*05d0*/  PRMT R13, R13, 0x3340, R0 ;  /* 0x000033400d0d7816 */ /* 0x000fc40000000000 */
[----:B------:R-:W-:Y:S02]  /*05e0*/  PRMT R0, R5, 0x7770, RZ ;  /* 0x0000777005007816 */ /* 0x000fe400000000ff */
[----:B------:R-:W-:Y:S02]  /*05f0*/  LOP3.LUT R6, R6, 0x10001, RZ, 0xc0, !PT ;  /* 0x0001000106067812 */ /* 0x000fe400078ec0ff */
[----:B------:R-:W-:Y:S02]  /*0600*/  SHF.R.U32.HI R3, RZ, 0x18, R4 ;  /* 0x00000018ff037819 */ /* 0x000fe40000011604 */
[----:B------:R-:W-:Y:S02]  /*0610*/  SHF.R.U32.HI R5, RZ, 0x18, R5 ;  /* 0x00000018ff057819 */ /* 0x000fe40000011605 */
[----:B------:R-:W-:Y:S02]  /*0620*/  LOP3.LUT R11, R0, 0x1, RZ, 0xc0, !PT ;  /* 0x00000001000b7812 */ /* 0x000fe400078ec0ff */
[----:B------:R-:W-:-:S02]  /*0630*/  PRMT R4, R6, 0x7732, RZ ;  /* 0x0000773206047816 */ /* 0x000fc400000000ff */
[----:B------:R-:W-:Y:S02]  /*0640*/  SGXT.U32 R3, R3, 0x1 ;  /* 0x000000010303781a */ /* 0x000fe40000000000 */
[----:B------:R-:W-:Y:S02]  /*0650*/  PRMT R0, R9, 0x7732, RZ ;  /* 0x0000773209007816 */ /* 0x000fe400000000ff */
[----:B------:R-:W-:Y:S02]  /*0660*/  LOP3.LUT R6, R6, 0xffff, RZ, 0xc0, !PT ;  /* 0x0000ffff06067812 */ /* 0x000fe400078ec0ff */
[----:B------:R-:W-:Y:S02]  /*0670*/  SGXT.U32 R5, R5, 0x1 ;  /* 0x000000010505781a */ /* 0x000fe40000000000 */
[----:B------:R-:W-:Y:S02]  /*0680*/  PRMT R6, R11, 0x3340, R6 ;  /* 0x000033400b067816 */ /* 0x000fe40000000006 */
[----:B------:R-:W-:-:S02]  /*0690*/  PRMT R0, R0, 0x3340, R3 ;  /* 0x0000334000007816 */ /* 0x000fc40000000003 */
[----:B------:R-:W-:Y:S02]  /*06a0*/  PRMT R5, R4, 0x3340, R5 ;  /* 0x0000334004057816 */ /* 0x000fe40000000005 */
[----:B------:R-:W-:Y:S02]  /*06b0*/  LEA.HI.X.SX32 R3, R7, UR5, 0x1, P1 ;  /* 0x0000000507037c11 */ /* 0x000fe400088f0eff */
[----:B------:R-:W-:Y:S02]  /*06c0*/  PRMT R4, R13, 0x5410, R0 ;  /* 0x000054100d047816 */ /* 0x000fe40000000000 */
[----:B------:R-:W-:Y:S01]  /*06d0*/  PRMT R5, R6, 0x5410, R5 ;  /* 0x0000541006057816 */ /* 0x000fe20000000005 */
[----:B------:R-:W-:Y:S06]  /*06e0*/  @!P0 EXIT ;  /* 0x000000000000894d */ /* 0x000fec0003800000 */
[----:B------:R-:W-:Y:S01]  /*06f0*/  STG.E.64 desc[UR6][R2.64], R4 ;  /* 0x0000000402007986 */ /* 0x000fe2000c101b06 */
[----:B------:R-:W-:Y:S05]  /*0700*/  EXIT ;  /* 0x000000000000794d */ /* 0x000fea0003800000 */
.L_x_0:
[----:B------:R-:W-:-:S00]  /*0710*/  BRA `(.L_x_0) ;  /* 0xfffffffc00fc7947 */ /* 0x000fc0000383ffff */
[----:B------:R-:W-:-:S00]  /*0720*/  NOP ;  /* 0x0000000000007918 */ /* 0x000fc00000000000 */
        /* <DEDUP_REMOVED lines=13> */
.L_x_1:


//--------------------- .nv.shared.triton_poi_fused_leaky_relu_backward_8 --------------------------
	.section	.nv.shared.triton_poi_fused_leaky_relu_backward_8,"aw",@nobits
	.sectionflags	@""
	.align	16
	.zero		1024


//--------------------- .nv.constant0.triton_poi_fused_leaky_relu_backward_8 --------------------------
	.section	.nv.constant0.triton_poi_fused_leaky_relu_backward_8,"a",@progbits
	.sectionflags	@""
	.align	4
.nv.constant0.triton_poi_fused_leaky_relu_backward_8:
	.zero		552
